	.headerflags	@"EF_CUDA_TEXMODE_UNIFIED EF_CUDA_64BIT_ADDRESS EF_CUDA_ACCELERATORS EF_CUDA_SM90 EF_CUDA_VIRTUAL_SM(EF_CUDA_SM90)"
	.elftype	@"ET_EXEC"


//--------------------- .nv.info                  --------------------------
	.section	.nv.info,"",@"SHT_CUDA_INFO"
	.align	4


	//----- nvinfo : EIATTR_REGCOUNT
	.align		4
        /*0000*/ 	.byte	0x04, 0x2f
        /*0002*/ 	.short	(.L_3 - .L_2)
	.align		4
.L_2:
        /*0004*/ 	.word	index@(triton_poi_fused__native_batch_norm_legit_no_training_convolution_sigmoid_33)
        /*0008*/ 	.word	0x00000012


	//----- nvinfo : EIATTR_MIN_STACK_SIZE
	.align		4
.L_3:
        /*000c*/ 	.byte	0x04, 0x12
        /*000e*/ 	.short	(.L_5 - .L_4)
	.align		4
.L_4:
        /*0010*/ 	.word	index@(triton_poi_fused__native_batch_norm_legit_no_training_convolution_sigmoid_33)
        /*0014*/ 	.word	0x00000000


	//----- nvinfo : EIATTR_FRAME_SIZE
	.align		4
.L_5:
        /*0018*/ 	.byte	0x04, 0x11
        /*001a*/ 	.short	(.L_7 - .L_6)
	.align		4
.L_6:
        /*001c*/ 	.word	index@(triton_poi_fused__native_batch_norm_legit_no_training_convolution_sigmoid_33)
        /*0020*/ 	.word	0x00000000


	//----- nvinfo : EIATTR_MIN_STACK_SIZE
	.align		4
.L_7:
        /*0024*/ 	.byte	0x04, 0x12
        /*0026*/ 	.short	(.L_9 - .L_8)
	.align		4
.L_8:
        /*0028*/ 	.word	index@(triton_poi_fused__native_batch_norm_legit_no_training_convolution_sigmoid_33)
        /*002c*/ 	.word	0x00000000
.L_9:


//--------------------- .nv.info.triton_poi_fused__native_batch_norm_legit_no_training_convolution_sigmoid_33 --------------------------
	.section	.nv.info.triton_poi_fused__native_batch_norm_legit_no_training_convolution_sigmoid_33,"",@"SHT_CUDA_INFO"
	.sectionflags	@""
	.align	4


	//----- nvinfo : EIATTR_CUDA_API_VERSION
	.align		4
        /*0000*/ 	.byte	0x04, 0x37
        /*0002*/ 	.short	(.L_11 - .L_10)
.L_10:
        /*0004*/ 	.word	0x0000007c


	//----- nvinfo : EIATTR_KPARAM_INFO
	.align		4
.L_11:
        /*0008*/ 	.byte	0x04, 0x17
        /*000a*/ 	.short	(.L_13 - .L_12)
.L_12:
        /*000c*/ 	.word	0x00000000
        /*0010*/ 	.short	0x0007
        /*0012*/ 	.short	0x0038
        /*0014*/ 	.byte	0x00, 0xf0, 0x11, 0x00


	//----- nvinfo : EIATTR_KPARAM_INFO
	.align		4
.L_13:
        /*0018*/ 	.byte	0x04, 0x17
        /*001a*/ 	.short	(.L_15 - .L_14)
.L_14:
        /*001c*/ 	.word	0x00000000
        /*0020*/ 	.short	0x0006
        /*0022*/ 	.short	0x0030
        /*0024*/ 	.byte	0x00, 0xf4, 0x21, 0x00


	//----- nvinfo : EIATTR_KPARAM_INFO
	.align		4
.L_15:
        /*0028*/ 	.byte	0x04, 0x17
        /*002a*/ 	.short	(.L_17 - .L_16)
.L_16:
        /*002c*/ 	.word	0x00000000
        /*0030*/ 	.short	0x0005
        /*0032*/ 	.short	0x0028
        /*0034*/ 	.byte	0x00, 0xf4, 0x21, 0x00


	//----- nvinfo : EIATTR_KPARAM_INFO
	.align		4
.L_17:
        /*0038*/ 	.byte	0x04, 0x17
        /*003a*/ 	.short	(.L_19 - .L_18)
.L_18:
        /*003c*/ 	.word	0x00000000
        /*0040*/ 	.short	0x0004
        /*0042*/ 	.short	0x0020
        /*0044*/ 	.byte	0x00, 0xf4, 0x21, 0x00


	//----- nvinfo : EIATTR_KPARAM_INFO
	.align		4
.L_19:
        /*0048*/ 	.byte	0x04, 0x17
        /*004a*/ 	.short	(.L_21 - .L_20)
.L_20:
        /*004c*/ 	.word	0x00000000
        /*0050*/ 	.short	0x0003
        /*0052*/ 	.short	0x0018
        /*0054*/ 	.byte	0x00, 0xf4, 0x21, 0x00


	//----- nvinfo : EIATTR_KPARAM_INFO
	.align		4
.L_21:
        /*0058*/ 	.byte	0x04, 0x17
        /*005a*/ 	.short	(.L_23 - .L_22)
.L_22:
        /*005c*/ 	.word	0x00000000
        /*0060*/ 	.short	0x0002
        /*0062*/ 	.short	0x0010
        /*0064*/ 	.byte	0x00, 0xf4, 0x21, 0x00


	//----- nvinfo : EIATTR_KPARAM_INFO
	.align		4
.L_23:
        /*0068*/ 	.byte	0x04, 0x17
        /*006a*/ 	.short	(.L_25 - .L_24)
.L_24:
        /*006c*/ 	.word	0x00000000
        /*0070*/ 	.short	0x0001
        /*0072*/ 	.short	0x0008
        /*0074*/ 	.byte	0x00, 0xf4, 0x21, 0x00


	//----- nvinfo : EIATTR_KPARAM_INFO
	.align		4
.L_25:
        /*0078*/ 	.byte	0x04, 0x17
        /*007a*/ 	.short	(.L_27 - .L_26)
.L_26:
        /*007c*/ 	.word	0x00000000
        /*0080*/ 	.short	0x0000
        /*0082*/ 	.short	0x0000
        /*0084*/ 	.byte	0x00, 0xf4, 0x21, 0x00


	//----- nvinfo : EIATTR_SPARSE_MMA_MASK
	.align		4
.L_27:
        /*0088*/ 	.byte	0x03, 0x50
        /*008a*/ 	.short	0x0000


	//----- nvinfo : EIATTR_MAXREG_COUNT
	.align		4
        /*008c*/ 	.byte	0x03, 0x1b
        /*008e*/ 	.short	0x00ff


	//----- nvinfo : EIATTR_EXIT_INSTR_OFFSETS
	.align		4
        /*0090*/ 	.byte	0x04, 0x1c
        /*0092*/ 	.short	(.L_29 - .L_28)


	//   ....[0]....
.L_28:
        /*0094*/ 	.word	0x00000330


	//   ....[1]....
        /*0098*/ 	.word	0x00000350


	//----- nvinfo : EIATTR_REQNTID
	.align		4
.L_29:
        /*009c*/ 	.byte	0x04, 0x10
        /*009e*/ 	.short	(.L_31 - .L_30)
.L_30:
        /*00a0*/ 	.word	0x00000080
        /*00a4*/ 	.word	0x00000001
        /*00a8*/ 	.word	0x00000001


	//----- nvinfo : EIATTR_CBANK_PARAM_SIZE
	.align		4
.L_31:
        /*00ac*/ 	.byte	0x03, 0x19
        /*00ae*/ 	.short	0x003c


	//----- nvinfo : EIATTR_PARAM_CBANK
	.align		4
        /*00b0*/ 	.byte	0x04, 0x0a
        /*00b2*/ 	.short	(.L_33 - .L_32)
	.align		4
.L_32:
        /*00b4*/ 	.word	index@(.nv.constant0.triton_poi_fused__native_batch_norm_legit_no_training_convolution_sigmoid_33)
        /*00b8*/ 	.short	0x0210
        /*00ba*/ 	.short	0x003c


	//----- nvinfo : EIATTR_SW_WAR
	.align		4
.L_33:
        /*00bc*/ 	.byte	0x04, 0x36
        /*00be*/ 	.short	(.L_35 - .L_34)
.L_34:
        /*00c0*/ 	.word	0x00000008
.L_35:


//--------------------- .nv.callgraph             --------------------------
	.section	.nv.callgraph,"",@"SHT_CUDA_CALLGRAPH"
	.align	4
	.sectionentsize	8
	.align		4
        /*0000*/ 	.word	0x00000000
	.align		4
        /*0004*/ 	.word	0xffffffff
	.align		4
        /*0008*/ 	.word	0x00000000
	.align		4
        /*000c*/ 	.word	0xfffffffe
	.align		4
        /*0010*/ 	.word	0x00000000
	.align		4
        /*0014*/ 	.word	0xfffffffd
	.align		4
        /*0018*/ 	.word	0x00000000
	.align		4
        /*001c*/ 	.word	0xfffffffc


//--------------------- .nv.constant4             --------------------------
	.section	.nv.constant4,"a",@progbits
	.align	8
	.align		8
.nv.constant4:
        /*0000*/ 	.dword	_$_str
	.align		8
        /*0008*/ 	.dword	_$_str_$_2


//--------------------- .text.triton_poi_fused__native_batch_norm_legit_no_training_convolution_sigmoid_33 --------------------------
	.section	.text.triton_poi_fused__native_batch_norm_legit_no_training_convolution_sigmoid_33,"ax",@progbits
	.align	128
        .global         triton_poi_fused__native_batch_norm_legit_no_training_convolution_sigmoid_33
        .type           triton_poi_fused__native_batch_norm_legit_no_training_convolution_sigmoid_33,@function
        .size           triton_poi_fused__native_batch_norm_legit_no_training_convolution_sigmoid_33,(.L_x_1 - triton_poi_fused__native_batch_norm_legit_no_training_convolution_sigmoid_33)
        .other          triton_poi_fused__native_batch_norm_legit_no_training_convolution_sigmoid_33,@"STO_CUDA_ENTRY STV_DEFAULT"
triton_poi_fused__native_batch_norm_legit_no_training_convolution_sigmoid_33:
.text.triton_poi_fused__native_batch_norm_legit_no_training_convolution_sigmoid_33:
[----:B------:R-:W0:Y:S08]  /*0000*/  LDC R1, c[0x0][0x28] ;  /* 0x00000a00ff017b82 */ /* 0x000e300000000800 */
[----:B------:R-:W1:Y:S01]  /*0010*/  LDC.64 R2, c[0x0][0x228] ;  /* 0x00008a00ff027b82 */ /* 0x000e620000000a00 */
[----:B------:R-:W-:Y:S01]  /*0020*/  ULDC.64 UR4, c[0x0][0x208] ;  /* 0x0000820000047ab9 */ /* 0x000fe20000000a00 */
[----:B------:R-:W2:Y:S01]  /*0030*/  S2R R0, SR_TID.X ;  /* 0x0000000000007919 */ /* 0x000ea20000002100 */
[----:B------:R-:W3:Y:S05]  /*0040*/  S2R R9, SR_CTAID.X ;  /* 0x0000000000097919 */ /* 0x000eea0000002500 */
[----:B------:R-:W4:Y:S01]  /*0050*/  LDC.64 R12, c[0x0][0x210] ;  /* 0x00008400ff0c7b82 */ /* 0x000f220000000a00 */
[----:B-1----:R4:W5:Y:S07]  /*0060*/  LDG.E R15, desc[UR4][R2.64] ;  /* 0x00000004020f7981 */ /* 0x00296e000c1e1900 */
[----:B------:R-:W1:Y:S01]  /*0070*/  LDC.64 R4, c[0x0][0x218] ;  /* 0x00008600ff047b82 */ /* 0x000e620000000a00 */
[----:B------:R-:W-:-:S07]  /*0080*/  HFMA2.MMA R14, -RZ, RZ, 0, 0 ;  /* 0x00000000ff0e7435 */ /* 0x000fce00000001ff */
[----:B------:R-:W1:Y:S01]  /*0090*/  LDC.64 R6, c[0x0][0x220] ;  /* 0x00008800ff067b82 */ /* 0x000e620000000a00 */
[----:B--2---:R-:W-:-:S04]  /*00a0*/  LOP3.LUT R0, R0, 0x7f, RZ, 0xc0, !PT ;  /* 0x0000007f00007812 */ /* 0x004fc800078ec0ff */
[----:B---3--:R-:W-:-:S03]  /*00b0*/  LEA R0, R9, R0, 0x7 ;  /* 0x0000000009007211 */ /* 0x008fc600078e38ff */
[----:B------:R-:W2:Y:S01]  /*00c0*/  LDC.64 R8, c[0x0][0x230] ;  /* 0x00008c00ff087b82 */ /* 0x000ea20000000a00 */
[C---:B------:R-:W-:Y:S01]  /*00d0*/  ISETP.GE.AND P0, PT, R0.reuse, 0x400, PT ;  /* 0x000004000000780c */ /* 0x040fe20003f06270 */
[----:B----4-:R-:W-:-:S06]  /*00e0*/  IMAD.WIDE R2, R0, 0x4, R12 ;  /* 0x0000000400027825 */ /* 0x010fcc00078e020c */
[----:B------:R-:W3:Y:S01]  /*00f0*/  LDC.64 R10, c[0x0][0x238] ;  /* 0x00008e00ff0a7b82 */ /* 0x000ee20000000a00 */
[----:B-1----:R-:W4:Y:S05]  /*0100*/  LDG.E R5, desc[UR4][R4.64] ;  /* 0x0000000404057981 */ /* 0x002f2a000c1e1900 */
[----:B------:R-:W4:Y:S04]  /*0110*/  @!P0 LDG.E R14, desc[UR4][R2.64] ;  /* 0x00000004020e8981 */ /* 0x000f28000c1e1900 */
[----:B0-----:R0:W4:Y:S04]  /*0120*/  LDG.E R6, desc[UR4][R6.64] ;  /* 0x0000000406067981 */ /* 0x001128000c1e1900 */
[----:B--2---:R4:W2:Y:S04]  /*0130*/  LDG.E R8, desc[UR4][R8.64] ;  /* 0x0000000408087981 */ /* 0x0048a8000c1e1900 */
[----:B---3--:R-:W2:Y:S01]  /*0140*/  LDG.E R11, desc[UR4][R10.64] ;  /* 0x000000040a0b7981 */ /* 0x008ea2000c1e1900 */
[----:B------:R-:W-:Y:S01]  /*0150*/  MOV R13, 0x3e800000 ;  /* 0x3e800000000d7802 */ /* 0x000fe20000000f00 */
[----:B-----5:R-:W-:-:S04]  /*0160*/  FADD R15, R15, 9.9999997473787516356e-06 ;  /* 0x3727c5ac0f0f7421 */ /* 0x020fc80000000000 */
[----:B------:R-:W1:Y:S02]  /*0170*/  MUFU.SQRT R12, R15 ;  /* 0x0000000f000c7308 */ /* 0x000e640000002000 */
[C---:B-1----:R-:W-:Y:S02]  /*0180*/  FSETP.GT.AND P1, PT, R12.reuse, 8.50705917302346158658e+37, PT ;  /* 0x7e8000000c00780b */ /* 0x042fe40003f24000 */
[----:B------:R-:W-:Y:S02]  /*0190*/  FSETP.GEU.AND P2, PT, R12, 1.175494350822287508e-38, PT ;  /* 0x008000000c00780b */ /* 0x000fe40003f4e000 */
[----:B0-----:R-:W-:Y:S01]  /*01a0*/  FSEL R7, R13, 1, P1 ;  /* 0x3f8000000d077808 */ /* 0x001fe20000800000 */
[----:B----4-:R-:W-:-:S08]  /*01b0*/  FADD R9, R5, R14 ;  /* 0x0000000e05097221 */ /* 0x010fd00000000000 */
[----:B------:R-:W-:Y:S02]  /*01c0*/  @P1 FMUL R12, R12, 0.25 ;  /* 0x3e8000000c0c1820 */ /* 0x000fe40000400000 */
[----:B------:R-:W-:Y:S01]  /*01d0*/  @!P2 FMUL R7, R7, 16777216 ;  /* 0x4b8000000707a820 */ /* 0x000fe20000400000 */
[----:B------:R-:W-:Y:S01]  /*01e0*/  FADD R6, -R6, R9 ;  /* 0x0000000906067221 */ /* 0x000fe20000000100 */
[----:B------:R-:W-:Y:S01]  /*01f0*/  @!P2 FMUL R12, R12, 16777216 ;  /* 0x4b8000000c0ca820 */ /* 0x000fe20000400000 */
[----:B------:R0:W-:Y:S05]  /*0200*/  @!P0 STG.E desc[UR4][R2.64], R9 ;  /* 0x0000000902008986 */ /* 0x0001ea000c101904 */
[----:B------:R-:W1:Y:S02]  /*0210*/  MUFU.RCP R12, R12 ;  /* 0x0000000c000c7308 */ /* 0x000e640000001000 */
[----:B-1----:R-:W-:-:S04]  /*0220*/  FMUL R7, R12, R7 ;  /* 0x000000070c077220 */ /* 0x002fc80000400000 */
[----:B------:R-:W-:-:S04]  /*0230*/  FMUL R6, R6, R7 ;  /* 0x0000000706067220 */ /* 0x000fc80000400000 */
[----:B--2---:R-:W-:-:S04]  /*0240*/  FFMA R6, R8, R6, R11 ;  /* 0x0000000608067223 */ /* 0x004fc8000000000b */
[----:B------:R-:W-:-:S04]  /*0250*/  FADD R6, RZ, -R6 ;  /* 0x80000006ff067221 */ /* 0x000fc80000000000 */
[----:B------:R-:W-:-:S05]  /*0260*/  FMUL R6, R6, 1.4426950216293334961 ;  /* 0x3fb8aa3b06067820 */ /* 0x000fca0000400000 */
[----:B------:R-:W-:-:S13]  /*0270*/  FSETP.GEU.AND P1, PT, R6, -126, PT ;  /* 0xc2fc00000600780b */ /* 0x000fda0003f2e000 */
[----:B------:R-:W-:-:S04]  /*0280*/  @!P1 FMUL R6, R6, 0.5 ;  /* 0x3f00000006069820 */ /* 0x000fc80000400000 */
[----:B------:R-:W1:Y:S02]  /*0290*/  MUFU.EX2 R4, R6 ;  /* 0x0000000600047308 */ /* 0x000e640000000800 */
[----:B-1----:R-:W-:-:S04]  /*02a0*/  @!P1 FMUL R4, R4, R4 ;  /* 0x0000000404049220 */ /* 0x002fc80000400000 */
[----:B------:R-:W-:Y:S02]  /*02b0*/  FADD R7, R4, 1 ;  /* 0x3f80000004077421 */ /* 0x000fe40000000000 */
[----:B------:R-:W1:Y:S03]  /*02c0*/  LDC.64 R4, c[0x0][0x240] ;  /* 0x00009000ff047b82 */ /* 0x000e660000000a00 */
[----:B------:R-:W-:-:S04]  /*02d0*/  FSETP.GT.AND P1, PT, R7, 8.50705917302346158658e+37, PT ;  /* 0x7e8000000700780b */ /* 0x000fc80003f24000 */
[----:B------:R-:W-:-:S09]  /*02e0*/  FSEL R8, R13, 1, P1 ;  /* 0x3f8000000d087808 */ /* 0x000fd20000800000 */
[----:B------:R-:W-:-:S06]  /*02f0*/  @P1 FMUL R7, R7, 0.25 ;  /* 0x3e80000007071820 */ /* 0x000fcc0000400000 */
[----:B------:R-:W2:Y:S01]  /*0300*/  MUFU.RCP R7, R7 ;  /* 0x0000000700077308 */ /* 0x000ea20000001000 */
[----:B-1----:R-:W-:-:S04]  /*0310*/  IMAD.WIDE R4, R0, 0x4, R4 ;  /* 0x0000000400047825 */ /* 0x002fc800078e0204 */
[----:B--2---:R-:W-:Y:S01]  /*0320*/  FMUL R11, R7, R8 ;  /* 0x00000008070b7220 */ /* 0x004fe20000400000 */
[----:B0-----:R-:W-:Y:S06]  /*0330*/  @P0 EXIT ;  /* 0x000000000000094d */ /* 0x001fec0003800000 */
[----:B------:R-:W-:Y:S01]  /*0340*/  STG.E desc[UR4][R4.64], R11 ;  /* 0x0000000b04007986 */ /* 0x000fe2000c101904 */
[----:B------:R-:W-:Y:S05]  /*0350*/  EXIT ;  /* 0x000000000000794d */ /* 0x000fea0003800000 */
.L_x_0:
[----:B------:R-:W-:-:S00]  /*0360*/  BRA `(.L_x_0) ;  /* 0xfffffffc00fc7947 */ /* 0x000fc0000383ffff */
[----:B------:R-:W-:-:S00]  /*0370*/  NOP ;  /* 0x0000000000007918 */ /* 0x000fc00000000000 */
        /* <DEDUP_REMOVED lines=8> */
.L_x_1:


//--------------------- .nv.global.init           --------------------------
	.section	.nv.global.init,"aw",@progbits
.nv.global.init:
	.type		_$_str,@object
	.size		_$_str,(_$_str_$_2 - _$_str)
_$_str:
        /*0000*/ 	.byte	0x5f, 0x5f, 0x43, 0x55, 0x44, 0x41, 0x5f, 0x46, 0x54, 0x5a, 0x00
	.type		_$_str_$_2,@object
	.size		_$_str_$_2,(.L_1 - _$_str_$_2)
_$_str_$_2:
        /*000b*/ 	.byte	0x5f, 0x5f, 0x43, 0x55, 0x44, 0x41, 0x5f, 0x50, 0x52, 0x45, 0x43, 0x5f, 0x53, 0x51, 0x52, 0x54
        /*001b*/ 	.byte	0x00
.L_1:


//--------------------- .nv.constant0.triton_poi_fused__native_batch_norm_legit_no_training_convolution_sigmoid_33 --------------------------
	.section	.nv.constant0.triton_poi_fused__native_batch_norm_legit_no_training_convolution_sigmoid_33,"a",@progbits
	.sectionflags	@""
	.align	4
.nv.constant0.triton_poi_fused__native_batch_norm_legit_no_training_convolution_sigmoid_33:
	.zero		588
